	.headerflags	@"EF_CUDA_TEXMODE_UNIFIED EF_CUDA_64BIT_ADDRESS EF_CUDA_ACCELERATORS EF_CUDA_SM90 EF_CUDA_VIRTUAL_SM(EF_CUDA_SM90)"
	.elftype	@"ET_EXEC"


//--------------------- .nv.info                  --------------------------
	.section	.nv.info,"",@"SHT_CUDA_INFO"
	.align	4


	//----- nvinfo : EIATTR_REGCOUNT
	.align		4
        /*0000*/ 	.byte	0x04, 0x2f
        /*0002*/ 	.short	(.L_3 - .L_2)
	.align		4
.L_2:
        /*0004*/ 	.word	index@(triton_poi_fused__native_batch_norm_legit_no_training_add_23)
        /*0008*/ 	.word	0x00000034


	//----- nvinfo : EIATTR_MIN_STACK_SIZE
	.align		4
.L_3:
        /*000c*/ 	.byte	0x04, 0x12
        /*000e*/ 	.short	(.L_5 - .L_4)
	.align		4
.L_4:
        /*0010*/ 	.word	index@(triton_poi_fused__native_batch_norm_legit_no_training_add_23)
        /*0014*/ 	.word	0x00000000


	//----- nvinfo : EIATTR_FRAME_SIZE
	.align		4
.L_5:
        /*0018*/ 	.byte	0x04, 0x11
        /*001a*/ 	.short	(.L_7 - .L_6)
	.align		4
.L_6:
        /*001c*/ 	.word	index@(triton_poi_fused__native_batch_norm_legit_no_training_add_23)
        /*0020*/ 	.word	0x00000000


	//----- nvinfo : EIATTR_MIN_STACK_SIZE
	.align		4
.L_7:
        /*0024*/ 	.byte	0x04, 0x12
        /*0026*/ 	.short	(.L_9 - .L_8)
	.align		4
.L_8:
        /*0028*/ 	.word	index@(triton_poi_fused__native_batch_norm_legit_no_training_add_23)
        /*002c*/ 	.word	0x00000000
.L_9:


//--------------------- .nv.info.triton_poi_fused__native_batch_norm_legit_no_training_add_23 --------------------------
	.section	.nv.info.triton_poi_fused__native_batch_norm_legit_no_training_add_23,"",@"SHT_CUDA_INFO"
	.sectionflags	@""
	.align	4


	//----- nvinfo : EIATTR_CUDA_API_VERSION
	.align		4
        /*0000*/ 	.byte	0x04, 0x37
        /*0002*/ 	.short	(.L_11 - .L_10)
.L_10:
        /*0004*/ 	.word	0x0000007c


	//----- nvinfo : EIATTR_KPARAM_INFO
	.align		4
.L_11:
        /*0008*/ 	.byte	0x04, 0x17
        /*000a*/ 	.short	(.L_13 - .L_12)
.L_12:
        /*000c*/ 	.word	0x00000000
        /*0010*/ 	.short	0x0008
        /*0012*/ 	.short	0x003c
        /*0014*/ 	.byte	0x00, 0xf0, 0x11, 0x00


	//----- nvinfo : EIATTR_KPARAM_INFO
	.align		4
.L_13:
        /*0018*/ 	.byte	0x04, 0x17
        /*001a*/ 	.short	(.L_15 - .L_14)
.L_14:
        /*001c*/ 	.word	0x00000000
        /*0020*/ 	.short	0x0007
        /*0022*/ 	.short	0x0038
        /*0024*/ 	.byte	0x00, 0xf0, 0x11, 0x00


	//----- nvinfo : EIATTR_KPARAM_INFO
	.align		4
.L_15:
        /*0028*/ 	.byte	0x04, 0x17
        /*002a*/ 	.short	(.L_17 - .L_16)
.L_16:
        /*002c*/ 	.word	0x00000000
        /*0030*/ 	.short	0x0006
        /*0032*/ 	.short	0x0030
        /*0034*/ 	.byte	0x00, 0xf4, 0x21, 0x00


	//----- nvinfo : EIATTR_KPARAM_INFO
	.align		4
.L_17:
        /*0038*/ 	.byte	0x04, 0x17
        /*003a*/ 	.short	(.L_19 - .L_18)
.L_18:
        /*003c*/ 	.word	0x00000000
        /*0040*/ 	.short	0x0005
        /*0042*/ 	.short	0x0028
        /*0044*/ 	.byte	0x00, 0xf4, 0x21, 0x00


	//----- nvinfo : EIATTR_KPARAM_INFO
	.align		4
.L_19:
        /*0048*/ 	.byte	0x04, 0x17
        /*004a*/ 	.short	(.L_21 - .L_20)
.L_20:
        /*004c*/ 	.word	0x00000000
        /*0050*/ 	.short	0x0004
        /*0052*/ 	.short	0x0020
        /*0054*/ 	.byte	0x00, 0xf4, 0x21, 0x00


	//----- nvinfo : EIATTR_KPARAM_INFO
	.align		4
.L_21:
        /*0058*/ 	.byte	0x04, 0x17
        /*005a*/ 	.short	(.L_23 - .L_22)
.L_22:
        /*005c*/ 	.word	0x00000000
        /*0060*/ 	.short	0x0003
        /*0062*/ 	.short	0x0018
        /*0064*/ 	.byte	0x00, 0xf4, 0x21, 0x00


	//----- nvinfo : EIATTR_KPARAM_INFO
	.align		4
.L_23:
        /*0068*/ 	.byte	0x04, 0x17
        /*006a*/ 	.short	(.L_25 - .L_24)
.L_24:
        /*006c*/ 	.word	0x00000000
        /*0070*/ 	.short	0x0002
        /*0072*/ 	.short	0x0010
        /*0074*/ 	.byte	0x00, 0xf4, 0x21, 0x00


	//----- nvinfo : EIATTR_KPARAM_INFO
	.align		4
.L_25:
        /*0078*/ 	.byte	0x04, 0x17
        /*007a*/ 	.short	(.L_27 - .L_26)
.L_26:
        /*007c*/ 	.word	0x00000000
        /*0080*/ 	.short	0x0001
        /*0082*/ 	.short	0x0008
        /*0084*/ 	.byte	0x00, 0xf4, 0x21, 0x00


	//----- nvinfo : EIATTR_KPARAM_INFO
	.align		4
.L_27:
        /*0088*/ 	.byte	0x04, 0x17
        /*008a*/ 	.short	(.L_29 - .L_28)
.L_28:
        /*008c*/ 	.word	0x00000000
        /*0090*/ 	.short	0x0000
        /*0092*/ 	.short	0x0000
        /*0094*/ 	.byte	0x00, 0xf4, 0x21, 0x00


	//----- nvinfo : EIATTR_SPARSE_MMA_MASK
	.align		4
.L_29:
        /*0098*/ 	.byte	0x03, 0x50
        /*009a*/ 	.short	0x0000


	//----- nvinfo : EIATTR_MAXREG_COUNT
	.align		4
        /*009c*/ 	.byte	0x03, 0x1b
        /*009e*/ 	.short	0x00ff


	//----- nvinfo : EIATTR_EXIT_INSTR_OFFSETS
	.align		4
        /*00a0*/ 	.byte	0x04, 0x1c
        /*00a2*/ 	.short	(.L_31 - .L_30)


	//   ....[0]....
.L_30:
        /*00a4*/ 	.word	0x00001100


	//   ....[1]....
        /*00a8*/ 	.word	0x00001150


	//----- nvinfo : EIATTR_REQNTID
	.align		4
.L_31:
        /*00ac*/ 	.byte	0x04, 0x10
        /*00ae*/ 	.short	(.L_33 - .L_32)
.L_32:
        /*00b0*/ 	.word	0x00000100
        /*00b4*/ 	.word	0x00000001
        /*00b8*/ 	.word	0x00000001


	//----- nvinfo : EIATTR_CBANK_PARAM_SIZE
	.align		4
.L_33:
        /*00bc*/ 	.byte	0x03, 0x19
        /*00be*/ 	.short	0x0040


	//----- nvinfo : EIATTR_PARAM_CBANK
	.align		4
        /*00c0*/ 	.byte	0x04, 0x0a
        /*00c2*/ 	.short	(.L_35 - .L_34)
	.align		4
.L_34:
        /*00c4*/ 	.word	index@(.nv.constant0.triton_poi_fused__native_batch_norm_legit_no_training_add_23)
        /*00c8*/ 	.short	0x0210
        /*00ca*/ 	.short	0x0040


	//----- nvinfo : EIATTR_SW_WAR
	.align		4
.L_35:
        /*00cc*/ 	.byte	0x04, 0x36
        /*00ce*/ 	.short	(.L_37 - .L_36)
.L_36:
        /*00d0*/ 	.word	0x00000008
.L_37:


//--------------------- .nv.callgraph             --------------------------
	.section	.nv.callgraph,"",@"SHT_CUDA_CALLGRAPH"
	.align	4
	.sectionentsize	8
	.align		4
        /*0000*/ 	.word	0x00000000
	.align		4
        /*0004*/ 	.word	0xffffffff
	.align		4
        /*0008*/ 	.word	0x00000000
	.align		4
        /*000c*/ 	.word	0xfffffffe
	.align		4
        /*0010*/ 	.word	0x00000000
	.align		4
        /*0014*/ 	.word	0xfffffffd
	.align		4
        /*0018*/ 	.word	0x00000000
	.align		4
        /*001c*/ 	.word	0xfffffffc


//--------------------- .nv.constant4             --------------------------
	.section	.nv.constant4,"a",@progbits
	.align	8
	.align		8
.nv.constant4:
        /*0000*/ 	.dword	_$_str
	.align		8
        /*0008*/ 	.dword	_$_str_$_2


//--------------------- .text.triton_poi_fused__native_batch_norm_legit_no_training_add_23 --------------------------
	.section	.text.triton_poi_fused__native_batch_norm_legit_no_training_add_23,"ax",@progbits
	.sectionflags	@"SHF_BARRIERS=1"
	.align	128
        .global         triton_poi_fused__native_batch_norm_legit_no_training_add_23
        .type           triton_poi_fused__native_batch_norm_legit_no_training_add_23,@function
        .size           triton_poi_fused__native_batch_norm_legit_no_training_add_23,(.L_x_1 - triton_poi_fused__native_batch_norm_legit_no_training_add_23)
        .other          triton_poi_fused__native_batch_norm_legit_no_training_add_23,@"STO_CUDA_ENTRY STV_DEFAULT"
triton_poi_fused__native_batch_norm_legit_no_training_add_23:
.text.triton_poi_fused__native_batch_norm_legit_no_training_add_23:
[----:B------:R-:W0:Y:S01]  /*0000*/  LDC R1, c[0x0][0x28] ;  /* 0x00000a00ff017b82 */ /* 0x000e220000000800 */
[----:B------:R-:W1:Y:S07]  /*0010*/  S2R R2, SR_CTAID.X ;  /* 0x0000000000027919 */ /* 0x000e6e0000002500 */
[----:B------:R-:W2:Y:S01]  /*0020*/  LDC.64 R34, c[0x0][0x210] ;  /* 0x00008400ff227b82 */ /* 0x000ea20000000a00 */
[----:B------:R-:W-:Y:S02]  /*0030*/  CS2R R8, SRZ ;  /* 0x0000000000087805 */ /* 0x000fe4000001ff00 */
[----:B------:R-:W-:Y:S01]  /*0040*/  CS2R R10, SRZ ;  /* 0x00000000000a7805 */ /* 0x000fe2000001ff00 */
[----:B------:R-:W3:Y:S01]  /*0050*/  S2R R0, SR_TID.X ;  /* 0x0000000000007919 */ /* 0x000ee20000002100 */
[----:B------:R-:W-:-:S02]  /*0060*/  CS2R R12, SRZ ;  /* 0x00000000000c7805 */ /* 0x000fc4000001ff00 */
[----:B------:R-:W-:Y:S01]  /*0070*/  CS2R R14, SRZ ;  /* 0x00000000000e7805 */ /* 0x000fe2000001ff00 */
[----:B------:R-:W-:Y:S01]  /*0080*/  ULDC.64 UR6, c[0x0][0x208] ;  /* 0x0000820000067ab9 */ /* 0x000fe20000000a00 */
[----:B------:R-:W4:Y:S01]  /*0090*/  S2R R3, SR_CTAID.Y ;  /* 0x0000000000037919 */ /* 0x000f220000002600 */
[----:B------:R-:W5:Y:S01]  /*00a0*/  LDC.64 R40, c[0x0][0x218] ;  /* 0x00008600ff287b82 */ /* 0x000f620000000a00 */
[----:B------:R-:W-:Y:S02]  /*00b0*/  CS2R R4, SRZ ;  /* 0x0000000000047805 */ /* 0x000fe4000001ff00 */
[----:B------:R-:W-:-:S05]  /*00c0*/  CS2R R6, SRZ ;  /* 0x0000000000067805 */ /* 0x000fca000001ff00 */
[----:B------:R-:W5:Y:S01]  /*00d0*/  LDC.64 R42, c[0x0][0x220] ;  /* 0x00008800ff2a7b82 */ /* 0x000f620000000a00 */
[----:B-1----:R-:W-:Y:S02]  /*00e0*/  SHF.L.U32 R2, R2, 0x6, RZ ;  /* 0x0000000602027819 */ /* 0x002fe400000006ff */
[----:B---3--:R-:W-:Y:S02]  /*00f0*/  SHF.L.U32 R33, R0, 0x2, RZ ;  /* 0x0000000200217819 */ /* 0x008fe400000006ff */
[----:B------:R-:W-:Y:S02]  /*0100*/  SHF.R.U32.HI R20, RZ, 0x4, R0 ;  /* 0x00000004ff147819 */ /* 0x000fe40000011600 */
[----:B----4-:R-:W-:Y:S02]  /*0110*/  SHF.L.U32 R3, R3, 0x6, RZ ;  /* 0x0000000603037819 */ /* 0x010fe400000006ff */
[----:B------:R-:W-:Y:S02]  /*0120*/  LOP3.LUT R33, R2, 0x3c, R33, 0xf8, !PT ;  /* 0x0000003c02217812 */ /* 0x000fe400078ef821 */
[----:B------:R-:W-:-:S02]  /*0130*/  SGXT.U32 R20, R20, 0x4 ;  /* 0x000000041414781a */ /* 0x000fc40000000000 */
[----:B------:R-:W-:Y:S02]  /*0140*/  ISETP.GE.AND P0, PT, R33, 0x60, PT ;  /* 0x000000602100780c */ /* 0x000fe40003f06270 */
[----:B------:R-:W-:Y:S02]  /*0150*/  LOP3.LUT R18, R3, 0x10, R20, 0xfe, !PT ;  /* 0x0000001003127812 */ /* 0x000fe400078efe14 */
[----:B------:R-:W-:Y:S02]  /*0160*/  LOP3.LUT R22, R3, 0x20, R20, 0xfe, !PT ;  /* 0x0000002003167812 */ /* 0x000fe400078efe14 */
[C---:B------:R-:W-:Y:S01]  /*0170*/  ISETP.LT.AND P2, PT, R18.reuse, 0x40, !P0 ;  /* 0x000000401200780c */ /* 0x040fe20004741270 */
[--C-:B------:R-:W-:Y:S01]  /*0180*/  IMAD R47, R18, 0x60, R33.reuse ;  /* 0x00000060122f7824 */ /* 0x100fe200078e0221 */
[C---:B------:R-:W-:Y:S01]  /*0190*/  ISETP.LT.AND P3, PT, R22.reuse, 0x40, !P0 ;  /* 0x000000401600780c */ /* 0x040fe20004761270 */
[----:B------:R-:W-:Y:S01]  /*01a0*/  IMAD R45, R22, 0x60, R33 ;  /* 0x00000060162d7824 */ /* 0x000fe200078e0221 */
[----:B------:R-:W-:Y:S01]  /*01b0*/  LOP3.LUT R16, R3, R20, RZ, 0xfc, !PT ;  /* 0x0000001403107212 */ /* 0x000fe200078efcff */
[----:B--2---:R-:W-:Y:S01]  /*01c0*/  IMAD.WIDE R24, R47, 0x4, R34 ;  /* 0x000000042f187825 */ /* 0x004fe200078e0222 */
[----:B------:R-:W-:-:S02]  /*01d0*/  LOP3.LUT R28, R3, 0x30, R20, 0xfe, !PT ;  /* 0x00000030031c7812 */ /* 0x000fc400078efe14 */
[----:B------:R-:W-:Y:S01]  /*01e0*/  ISETP.LT.AND P1, PT, R16, 0x40, !P0 ;  /* 0x000000401000780c */ /* 0x000fe20004721270 */
[----:B------:R-:W-:Y:S01]  /*01f0*/  IMAD.WIDE R26, R45, 0x4, R34 ;  /* 0x000000042d1a7825 */ /* 0x000fe200078e0222 */
[----:B------:R-:W-:-:S03]  /*0200*/  ISETP.LT.AND P4, PT, R28, 0x40, !P0 ;  /* 0x000000401c00780c */ /* 0x000fc60004781270 */
[--C-:B------:R-:W-:Y:S01]  /*0210*/  IMAD R39, R16, 0x60, R33.reuse ;  /* 0x0000006010277824 */ /* 0x100fe200078e0221 */
[----:B------:R1:W2:Y:S01]  /*0220*/  @P2 LDG.E.EL.128 R8, desc[UR6][R24.64] ;  /* 0x0000000618082981 */ /* 0x0002a2000c2e1d00 */
[----:B------:R-:W-:Y:S01]  /*0230*/  IMAD R37, R28, 0x60, R33 ;  /* 0x000000601c257824 */ /* 0x000fe200078e0221 */
[----:B------:R-:W-:Y:S01]  /*0240*/  CS2R R16, SRZ ;  /* 0x0000000000107805 */ /* 0x000fe2000001ff00 */
[--C-:B------:R-:W-:Y:S01]  /*0250*/  IMAD.WIDE R22, R39, 0x4, R34.reuse ;  /* 0x0000000427167825 */ /* 0x100fe200078e0222 */
[----:B------:R3:W4:Y:S01]  /*0260*/  @P3 LDG.E.EL.128 R12, desc[UR6][R26.64] ;  /* 0x000000061a0c3981 */ /* 0x000722000c2e1d00 */
[----:B------:R-:W-:Y:S02]  /*0270*/  CS2R R18, SRZ ;  /* 0x0000000000127805 */ /* 0x000fe4000001ff00 */
[----:B------:R-:W-:Y:S01]  /*0280*/  IMAD.WIDE R34, R37, 0x4, R34 ;  /* 0x0000000425227825 */ /* 0x000fe200078e0222 */
[----:B------:R3:W2:Y:S01]  /*0290*/  @P1 LDG.E.EL.128 R4, desc[UR6][R22.64] ;  /* 0x0000000616041981 */ /* 0x0006a2000c2e1d00 */
[----:B-1----:R-:W-:-:S02]  /*02a0*/  CS2R R24, SRZ ;  /* 0x0000000000187805 */ /* 0x002fc4000001ff00 */
[----:B-----5:R-:W-:Y:S01]  /*02b0*/  IMAD.WIDE R38, R39, 0x4, R40 ;  /* 0x0000000427267825 */ /* 0x020fe200078e0228 */
[----:B---3--:R-:W-:-:S03]  /*02c0*/  CS2R R26, SRZ ;  /* 0x00000000001a7805 */ /* 0x008fc6000001ff00 */
[--C-:B------:R-:W-:Y:S01]  /*02d0*/  IMAD.WIDE R46, R47, 0x4, R40.reuse ;  /* 0x000000042f2e7825 */ /* 0x100fe200078e0228 */
[----:B------:R1:W3:Y:S01]  /*02e0*/  @P1 LDG.E.EL.128 R16, desc[UR6][R38.64] ;  /* 0x0000000626101981 */ /* 0x0002e2000c2e1d00 */
[----:B------:R-:W-:Y:S02]  /*02f0*/  CS2R R20, SRZ ;  /* 0x0000000000147805 */ /* 0x000fe4000001ff00 */
[----:B------:R-:W-:Y:S01]  /*0300*/  IMAD.WIDE R44, R45, 0x4, R40 ;  /* 0x000000042d2c7825 */ /* 0x000fe200078e0228 */
[----:B------:R5:W2:Y:S01]  /*0310*/  @P4 LDG.E.EL.128 R24, desc[UR6][R34.64] ;  /* 0x0000000622184981 */ /* 0x000aa2000c2e1d00 */
[----:B0-----:R-:W-:Y:S02]  /*0320*/  CS2R R22, SRZ ;  /* 0x0000000000167805 */ /* 0x001fe4000001ff00 */
[----:B------:R-:W-:Y:S01]  /*0330*/  CS2R R28, SRZ ;  /* 0x00000000001c7805 */ /* 0x000fe2000001ff00 */
[----:B------:R-:W-:Y:S01]  /*0340*/  IMAD.WIDE R42, R33, 0x4, R42 ;  /* 0x00000004212a7825 */ /* 0x000fe200078e022a */
[----:B------:R-:W-:-:S02]  /*0350*/  CS2R R30, SRZ ;  /* 0x00000000001e7805 */ /* 0x000fc4000001ff00 */
[----:B------:R-:W-:Y:S02]  /*0360*/  CS2R R32, SRZ ;  /* 0x0000000000207805 */ /* 0x000fe4000001ff00 */
[----:B-1----:R-:W-:Y:S01]  /*0370*/  CS2R R38, SRZ ;  /* 0x0000000000267805 */ /* 0x002fe2000001ff00 */
[----:B------:R-:W-:Y:S01]  /*0380*/  IMAD.WIDE R40, R37, 0x4, R40 ;  /* 0x0000000425287825 */ /* 0x000fe200078e0228 */
[----:B------:R-:W-:Y:S01]  /*0390*/  CS2R R36, SRZ ;  /* 0x0000000000247805 */ /* 0x000fe2000001ff00 */
[----:B------:R0:W2:Y:S01]  /*03a0*/  @P2 LDG.E.EL.128 R20, desc[UR6][R46.64] ;  /* 0x000000062e142981 */ /* 0x0000a2000c2e1d00 */
[----:B-----5:R-:W-:-:S03]  /*03b0*/  CS2R R34, SRZ ;  /* 0x0000000000227805 */ /* 0x020fc6000001ff00 */
[----:B------:R-:W5:Y:S04]  /*03c0*/  @P3 LDG.E.EL.128 R28, desc[UR6][R44.64] ;  /* 0x000000062c1c3981 */ /* 0x000f68000c2e1d00 */
[----:B------:R-:W3:Y:S01]  /*03d0*/  @!P0 LDG.E.EL.128 R32, desc[UR6][R42.64] ;  /* 0x000000062a208981 */ /* 0x000ee2000c2e1d00 */
[----:B0-----:R-:W0:Y:S03]  /*03e0*/  LDC.64 R46, c[0x0][0x228] ;  /* 0x00008a00ff2e7b82 */ /* 0x001e260000000a00 */
[----:B------:R-:W4:Y:S01]  /*03f0*/  @P4 LDG.E.EL.128 R36, desc[UR6][R40.64] ;  /* 0x0000000628244981 */ /* 0x000f22000c2e1d00 */
[C---:B---3--:R-:W-:Y:S01]  /*0400*/  FADD R18, -R34.reuse, R18 ;  /* 0x0000001222127221 */ /* 0x048fe20000000100 */
[C---:B--2---:R-:W-:Y:S01]  /*0410*/  FADD R22, -R34.reuse, R22 ;  /* 0x0000001622167221 */ /* 0x044fe20000000100 */
[C---:B-----5:R-:W-:Y:S01]  /*0420*/  FADD R30, -R34.reuse, R30 ;  /* 0x0000001e221e7221 */ /* 0x060fe20000000100 */
[----:B----4-:R-:W-:Y:S01]  /*0430*/  FADD R38, -R34, R38 ;  /* 0x0000002622267221 */ /* 0x010fe20000000100 */
[----:B------:R-:W-:Y:S01]  /*0440*/  SHF.L.U32 R34, R0, 0x2, RZ ;  /* 0x0000000200227819 */ /* 0x000fe200000006ff */
[----:B------:R-:W-:-:S03]  /*0450*/  FADD R41, -R32, R16 ;  /* 0x0000001020297221 */ /* 0x000fc60000000100 */
[----:B------:R-:W-:Y:S01]  /*0460*/  LOP3.LUT R16, R2, 0x3c, R34, 0xf8, !PT ;  /* 0x0000003c02107812 */ /* 0x000fe200078ef822 */
[C---:B------:R-:W-:Y:S01]  /*0470*/  FADD R19, -R35.reuse, R19 ;  /* 0x0000001323137221 */ /* 0x040fe20000000100 */
[C---:B------:R-:W-:Y:S01]  /*0480*/  FADD R23, -R35.reuse, R23 ;  /* 0x0000001723177221 */ /* 0x040fe20000000100 */
[C---:B------:R-:W-:Y:S01]  /*0490*/  FADD R31, -R35.reuse, R31 ;  /* 0x0000001f231f7221 */ /* 0x040fe20000000100 */
[----:B------:R-:W-:Y:S01]  /*04a0*/  FADD R39, -R35, R39 ;  /* 0x0000002723277221 */ /* 0x000fe20000000100 */
[C---:B------:R-:W-:Y:S01]  /*04b0*/  FADD R17, -R33.reuse, R17 ;  /* 0x0000001121117221 */ /* 0x040fe20000000100 */
[C---:B------:R-:W-:Y:S01]  /*04c0*/  FADD R21, -R33.reuse, R21 ;  /* 0x0000001521157221 */ /* 0x040fe20000000100 */
[C---:B------:R-:W-:Y:S01]  /*04d0*/  FADD R29, -R33.reuse, R29 ;  /* 0x0000001d211d7221 */ /* 0x040fe20000000100 */
[----:B------:R-:W-:Y:S01]  /*04e0*/  FADD R37, -R33, R37 ;  /* 0x0000002521257221 */ /* 0x000fe20000000100 */
[----:B------:R-:W-:Y:S01]  /*04f0*/  LOP3.LUT R3, R3, 0x3c, R34, 0xf8, !PT ;  /* 0x0000003c03037812 */ /* 0x000fe200078ef822 */
[C---:B------:R-:W-:Y:S01]  /*0500*/  FADD R42, -R32.reuse, R20 ;  /* 0x00000014202a7221 */ /* 0x040fe20000000100 */
[C---:B------:R-:W-:Y:S01]  /*0510*/  FADD R28, -R32.reuse, R28 ;  /* 0x0000001c201c7221 */ /* 0x040fe20000000100 */
[----:B------:R-:W-:Y:S01]  /*0520*/  FADD R44, -R32, R36 ;  /* 0x00000024202c7221 */ /* 0x000fe20000000100 */
[----:B------:R-:W-:-:S02]  /*0530*/  CS2R R32, SRZ ;  /* 0x0000000000207805 */ /* 0x000fc4000001ff00 */
[----:B------:R-:W-:Y:S01]  /*0540*/  CS2R R34, SRZ ;  /* 0x0000000000227805 */ /* 0x000fe2000001ff00 */
[----:B0-----:R-:W-:-:S05]  /*0550*/  IMAD.WIDE R46, R16, 0x4, R46 ;  /* 0x00000004102e7825 */ /* 0x001fca00078e022e */
[----:B------:R0:W2:Y:S02]  /*0560*/  @!P0 LDG.E.EL.128 R32, desc[UR6][R46.64] ;  /* 0x000000062e208981 */ /* 0x0000a4000c2e1d00 */
[----:B0-----:R-:W0:Y:S02]  /*0570*/  LDC.64 R46, c[0x0][0x230] ;  /* 0x00008c00ff2e7b82 */ /* 0x001e240000000a00 */
[----:B0-----:R-:W-:-:S06]  /*0580*/  IMAD.WIDE R48, R16, 0x4, R46 ;  /* 0x0000000410307825 */ /* 0x001fcc00078e022e */
[----:B------:R-:W0:Y:S02]  /*0590*/  LDC.64 R46, c[0x0][0x238] ;  /* 0x00008e00ff2e7b82 */ /* 0x000e240000000a00 */
[----:B0-----:R-:W-:-:S04]  /*05a0*/  IMAD.WIDE R46, R16, 0x4, R46 ;  /* 0x00000004102e7825 */ /* 0x001fc800078e022e */
[----:B--2---:R-:W-:Y:S01]  /*05b0*/  FADD R36, R32, 9.9999997473787516356e-06 ;  /* 0x3727c5ac20247421 */ /* 0x004fe20000000000 */
[----:B------:R-:W-:-:S03]  /*05c0*/  FADD R33, R33, 9.9999997473787516356e-06 ;  /* 0x3727c5ac21217421 */ /* 0x000fc60000000000 */
[----:B------:R-:W0:Y:S01]  /*05d0*/  MUFU.SQRT R20, R36 ;  /* 0x0000002400147308 */ /* 0x000e220000002000 */
[----:B------:R-:W-:-:S07]  /*05e0*/  FADD R32, R34, 9.9999997473787516356e-06 ;  /* 0x3727c5ac22207421 */ /* 0x000fce0000000000 */
[----:B------:R-:W1:Y:S01]  /*05f0*/  MUFU.SQRT R33, R33 ;  /* 0x0000002100217308 */ /* 0x000e620000002000 */
[----:B------:R-:W-:Y:S01]  /*0600*/  FADD R35, R35, 9.9999997473787516356e-06 ;  /* 0x3727c5ac23237421 */ /* 0x000fe20000000000 */
[----:B------:R-:W-:Y:S01]  /*0610*/  HFMA2.MMA R34, -RZ, RZ, 1.625, 0 ;  /* 0x3e800000ff227435 */ /* 0x000fe200000001ff */
[----:B0-----:R-:W-:-:S05]  /*0620*/  FSETP.GT.AND P6, PT, R20, 8.50705917302346158658e+37, PT ;  /* 0x7e8000001400780b */ /* 0x001fca0003fc4000 */
[----:B------:R-:W0:Y:S01]  /*0630*/  MUFU.SQRT R32, R32 ;  /* 0x0000002000207308 */ /* 0x000e220000002000 */
[----:B------:R-:W-:-:S07]  /*0640*/  FSETP.GEU.AND P1, PT, R20, 1.175494350822287508e-38, PT ;  /* 0x008000001400780b */ /* 0x000fce0003f2e000 */
[----:B------:R-:W2:Y:S01]  /*0650*/  MUFU.SQRT R43, R35 ;  /* 0x00000023002b7308 */ /* 0x000ea20000002000 */
[C---:B-1----:R-:W-:Y:S02]  /*0660*/  FSETP.GT.AND P2, PT, R33.reuse, 8.50705917302346158658e+37, PT ;  /* 0x7e8000002100780b */ /* 0x042fe40003f44000 */
[----:B------:R-:W-:Y:S01]  /*0670*/  FSETP.GEU.AND P3, PT, R33, 1.175494350822287508e-38, PT ;  /* 0x008000002100780b */ /* 0x000fe20003f6e000 */
[----:B------:R-:W-:Y:S01]  /*0680*/  @P6 FMUL R20, R20, 0.25 ;  /* 0x3e80000014146820 */ /* 0x000fe20000400000 */
[----:B------:R-:W-:Y:S02]  /*0690*/  FSEL R40, R34, 1, P6 ;  /* 0x3f80000022287808 */ /* 0x000fe40003000000 */
[----:B0-----:R-:W-:Y:S01]  /*06a0*/  FSETP.GT.AND P4, PT, R32, 8.50705917302346158658e+37, PT ;  /* 0x7e8000002000780b */ /* 0x001fe20003f84000 */
[----:B------:R-:W-:Y:S01]  /*06b0*/  @!P1 FMUL R20, R20, 16777216 ;  /* 0x4b80000014149820 */ /* 0x000fe20000400000 */
[----:B------:R-:W-:Y:S01]  /*06c0*/  FSETP.GEU.AND P5, PT, R32, 1.175494350822287508e-38, PT ;  /* 0x008000002000780b */ /* 0x000fe20003fae000 */
[----:B------:R-:W-:Y:S01]  /*06d0*/  @!P1 FMUL R40, R40, 16777216 ;  /* 0x4b80000028289820 */ /* 0x000fe20000400000 */
[----:B--2---:R-:W-:-:S03]  /*06e0*/  FSETP.GT.AND P6, PT, R43, 8.50705917302346158658e+37, PT ;  /* 0x7e8000002b00780b */ /* 0x004fc60003fc4000 */
[----:B------:R-:W-:Y:S01]  /*06f0*/  @P2 FMUL R33, R33, 0.25 ;  /* 0x3e80000021212820 */ /* 0x000fe20000400000 */
[----:B------:R-:W-:Y:S01]  /*0700*/  FSETP.GEU.AND P1, PT, R43, 1.175494350822287508e-38, PT ;  /* 0x008000002b00780b */ /* 0x000fe20003f2e000 */
[----:B------:R-:W0:Y:S02]  /*0710*/  MUFU.RCP R45, R20 ;  /* 0x00000014002d7308 */ /* 0x000e240000001000 */
[----:B------:R-:W-:Y:S02]  /*0720*/  @!P3 FMUL R33, R33, 16777216 ;  /* 0x4b8000002121b820 */ /* 0x000fe40000400000 */
[----:B------:R-:W-:-:S04]  /*0730*/  @P4 FMUL R32, R32, 0.25 ;  /* 0x3e80000020204820 */ /* 0x000fc80000400000 */
[----:B------:R1:W2:Y:S01]  /*0740*/  MUFU.RCP R36, R33 ;  /* 0x0000002100247308 */ /* 0x0002a20000001000 */
[----:B------:R-:W-:Y:S01]  /*0750*/  @P6 FMUL R43, R43, 0.25 ;  /* 0x3e8000002b2b6820 */ /* 0x000fe20000400000 */
[----:B------:R-:W-:Y:S01]  /*0760*/  @!P5 FMUL R32, R32, 16777216 ;  /* 0x4b8000002020d820 */ /* 0x000fe20000400000 */
[C---:B------:R-:W-:Y:S02]  /*0770*/  FSEL R35, R34.reuse, 1, P2 ;  /* 0x3f80000022237808 */ /* 0x040fe40001000000 */
[----:B------:R-:W-:Y:S01]  /*0780*/  @!P1 FMUL R43, R43, 16777216 ;  /* 0x4b8000002b2b9820 */ /* 0x000fe20000400000 */
[----:B0-----:R-:W-:Y:S02]  /*0790*/  FMUL R45, R45, R40 ;  /* 0x000000282d2d7220 */ /* 0x001fe40000400000 */
[----:B------:R0:W3:Y:S01]  /*07a0*/  MUFU.RCP R20, R32 ;  /* 0x0000002000147308 */ /* 0x0000e20000001000 */
[----:B------:R-:W-:Y:S01]  /*07b0*/  @!P3 FMUL R35, R35, 16777216 ;  /* 0x4b8000002323b820 */ /* 0x000fe20000400000 */
[----:B-1----:R-:W-:-:S06]  /*07c0*/  FSEL R33, R34, 1, P6 ;  /* 0x3f80000022217808 */ /* 0x002fcc0003000000 */
[----:B------:R1:W4:Y:S01]  /*07d0*/  MUFU.RCP R40, R43 ;  /* 0x0000002b00287308 */ /* 0x0003220000001000 */
[----:B--2---:R-:W-:Y:S01]  /*07e0*/  FMUL R36, R36, R35 ;  /* 0x0000002324247220 */ /* 0x004fe20000400000 */
[----:B------:R-:W-:Y:S01]  /*07f0*/  FSEL R35, R34, 1, P4 ;  /* 0x3f80000022237808 */ /* 0x000fe20002000000 */
[----:B------:R-:W-:-:S04]  /*0800*/  @!P1 FMUL R33, R33, 16777216 ;  /* 0x4b80000021219820 */ /* 0x000fc80000400000 */
[----:B------:R-:W-:Y:S01]  /*0810*/  @!P5 FMUL R35, R35, 16777216 ;  /* 0x4b8000002323d820 */ /* 0x000fe20000400000 */
[-C--:B0-----:R-:W-:Y:S01]  /*0820*/  FMUL R32, R21, R36.reuse ;  /* 0x0000002415207220 */ /* 0x081fe20000400000 */
[----:B-1----:R-:W-:Y:S02]  /*0830*/  FMUL R43, R28, R45 ;  /* 0x0000002d1c2b7220 */ /* 0x002fe40000400000 */
[----:B---3--:R-:W-:Y:S01]  /*0840*/  FMUL R20, R20, R35 ;  /* 0x0000002314147220 */ /* 0x008fe20000400000 */
[-C--:B------:R-:W-:Y:S01]  /*0850*/  FMUL R35, R41, R45.reuse ;  /* 0x0000002d29237220 */ /* 0x080fe20000400000 */
[----:B------:R-:W-:Y:S01]  /*0860*/  FMUL R41, R44, R45 ;  /* 0x0000002d2c297220 */ /* 0x000fe20000400000 */
[----:B----4-:R-:W-:Y:S01]  /*0870*/  FMUL R40, R40, R33 ;  /* 0x0000002128287220 */ /* 0x010fe20000400000 */
[----:B------:R-:W-:Y:S01]  /*0880*/  FMUL R33, R42, R45 ;  /* 0x0000002d2a217220 */ /* 0x000fe20000400000 */
[-C--:B------:R-:W-:Y:S01]  /*0890*/  FMUL R28, R17, R36.reuse ;  /* 0x00000024111c7220 */ /* 0x080fe20000400000 */
[-C--:B------:R-:W-:Y:S01]  /*08a0*/  FMUL R34, R29, R36.reuse ;  /* 0x000000241d227220 */ /* 0x080fe20000400000 */
[----:B------:R-:W-:Y:S01]  /*08b0*/  FMUL R36, R37, R36 ;  /* 0x0000002425247220 */ /* 0x000fe20000400000 */
[-C--:B------:R-:W-:Y:S01]  /*08c0*/  FMUL R45, R30, R20.reuse ;  /* 0x000000141e2d7220 */ /* 0x080fe20000400000 */
[-C--:B------:R-:W-:Y:S01]  /*08d0*/  FMUL R29, R18, R20.reuse ;  /* 0x00000014121d7220 */ /* 0x080fe20000400000 */
[-C--:B------:R-:W-:Y:S01]  /*08e0*/  FMUL R37, R22, R20.reuse ;  /* 0x0000001416257220 */ /* 0x080fe20000400000 */
[----:B------:R-:W-:Y:S01]  /*08f0*/  FMUL R38, R38, R20 ;  /* 0x0000001426267220 */ /* 0x000fe20000400000 */
[-C--:B------:R-:W-:Y:S01]  /*0900*/  FMUL R30, R19, R40.reuse ;  /* 0x00000028131e7220 */ /* 0x080fe20000400000 */
[----:B------:R-:W-:Y:S01]  /*0910*/  FMUL R42, R23, R40 ;  /* 0x00000028172a7220 */ /* 0x000fe20000400000 */
[----:B------:R-:W-:-:S02]  /*0920*/  CS2R R20, SRZ ;  /* 0x0000000000147805 */ /* 0x000fc4000001ff00 */
[----:B------:R-:W-:Y:S02]  /*0930*/  CS2R R22, SRZ ;  /* 0x0000000000167805 */ /* 0x000fe4000001ff00 */
[----:B------:R-:W-:Y:S02]  /*0940*/  CS2R R16, SRZ ;  /* 0x0000000000107805 */ /* 0x000fe4000001ff00 */
[----:B------:R-:W-:Y:S02]  /*0950*/  CS2R R18, SRZ ;  /* 0x0000000000127805 */ /* 0x000fe4000001ff00 */
[----:B------:R-:W2:Y:S04]  /*0960*/  @!P0 LDG.E.EL.128 R20, desc[UR6][R48.64] ;  /* 0x0000000630148981 */ /* 0x000ea8000c2e1d00 */
[----:B------:R-:W2:Y:S01]  /*0970*/  @!P0 LDG.E.EL.128 R16, desc[UR6][R46.64] ;  /* 0x000000062e108981 */ /* 0x000ea2000c2e1d00 */
[----:B------:R-:W0:Y:S01]  /*0980*/  S2UR UR5, SR_CgaCtaId ;  /* 0x00000000000579c3 */ /* 0x000e220000008800 */
[----:B------:R-:W-:Y:S01]  /*0990*/  UMOV UR4, 0x400 ;  /* 0x0000040000047882 */ /* 0x000fe20000000000 */
[-C--:B------:R-:W-:Y:S01]  /*09a0*/  FMUL R44, R31, R40.reuse ;  /* 0x000000281f2c7220 */ /* 0x080fe20000400000 */
[----:B------:R-:W-:Y:S01]  /*09b0*/  FMUL R40, R39, R40 ;  /* 0x0000002827287220 */ /* 0x000fe20000400000 */
[----:B0-----:R-:W-:Y:S01]  /*09c0*/  UPRMT UR4, UR5, 0x654, UR4 ;  /* 0x0000065405047896 */ /* 0x001fe20008000004 */
[----:B------:R-:W-:Y:S01]  /*09d0*/  ISETP.GE.AND P0, PT, R3, 0x40, PT ;  /* 0x000000400300780c */ /* 0x000fe20003f06270 */
[-CC-:B--2---:R-:W-:Y:S01]  /*09e0*/  FFMA R35, R35, R20.reuse, R16.reuse ;  /* 0x0000001423237223 */ /* 0x184fe20000000010 */
[-CC-:B------:R-:W-:Y:S01]  /*09f0*/  FFMA R33, R33, R20.reuse, R16.reuse ;  /* 0x0000001421217223 */ /* 0x180fe20000000010 */
[-CC-:B------:R-:W-:Y:S01]  /*0a00*/  FFMA R43, R43, R20.reuse, R16.reuse ;  /* 0x000000142b2b7223 */ /* 0x180fe20000000010 */
[----:B------:R-:W-:Y:S01]  /*0a10*/  FFMA R41, R41, R20, R16 ;  /* 0x0000001429297223 */ /* 0x000fe20000000010 */
[----:B------:R-:W-:Y:S01]  /*0a20*/  SHF.L.U32 R16, R0, 0x8, RZ ;  /* 0x0000000800107819 */ /* 0x000fe200000006ff */
[-CC-:B------:R-:W-:Y:S01]  /*0a30*/  FFMA R28, R28, R21.reuse, R17.reuse ;  /* 0x000000151c1c7223 */ /* 0x180fe20000000011 */
[-CC-:B------:R-:W-:Y:S01]  /*0a40*/  FFMA R32, R32, R21.reuse, R17.reuse ;  /* 0x0000001520207223 */ /* 0x180fe20000000011 */
[-CC-:B------:R-:W-:Y:S01]  /*0a50*/  FFMA R34, R34, R21.reuse, R17.reuse ;  /* 0x0000001522227223 */ /* 0x180fe20000000011 */
[----:B------:R-:W-:Y:S01]  /*0a60*/  FFMA R36, R36, R21, R17 ;  /* 0x0000001524247223 */ /* 0x000fe20000000011 */
[----:B------:R-:W-:-:S02]  /*0a70*/  SHF.R.U32.HI R21, RZ, 0x4, R0 ;  /* 0x00000004ff157819 */ /* 0x000fc40000011600 */
[----:B------:R-:W-:Y:S01]  /*0a80*/  LOP3.LUT R16, R16, 0xf00, RZ, 0xc0, !PT ;  /* 0x00000f0010107812 */ /* 0x000fe200078ec0ff */
[-CC-:B------:R-:W-:Y:S01]  /*0a90*/  FFMA R29, R29, R22.reuse, R18.reuse ;  /* 0x000000161d1d7223 */ /* 0x180fe20000000012 */
[-CC-:B------:R-:W-:Y:S01]  /*0aa0*/  FFMA R37, R37, R22.reuse, R18.reuse ;  /* 0x0000001625257223 */ /* 0x180fe20000000012 */
[-CC-:B------:R-:W-:Y:S01]  /*0ab0*/  FFMA R45, R45, R22.reuse, R18.reuse ;  /* 0x000000162d2d7223 */ /* 0x180fe20000000012 */
[----:B------:R-:W-:Y:S01]  /*0ac0*/  FFMA R17, R38, R22, R18 ;  /* 0x0000001626117223 */ /* 0x000fe20000000012 */
[----:B------:R-:W-:Y:S02]  /*0ad0*/  SGXT.U32 R21, R21, 0x4 ;  /* 0x000000041515781a */ /* 0x000fe40000000000 */
[----:B------:R-:W-:Y:S01]  /*0ae0*/  LOP3.LUT R18, R16, 0x40, RZ, 0xfc, !PT ;  /* 0x0000004010127812 */ /* 0x000fe200078efcff */
[-CC-:B------:R-:W-:Y:S01]  /*0af0*/  FFMA R30, R30, R23.reuse, R19.reuse ;  /* 0x000000171e1e7223 */ /* 0x180fe20000000013 */
[----:B------:R-:W-:Y:S01]  /*0b00*/  LOP3.LUT R22, R16, 0x80, RZ, 0xfc, !PT ;  /* 0x0000008010167812 */ /* 0x000fe200078efcff */
[-CC-:B------:R-:W-:Y:S01]  /*0b10*/  FFMA R42, R42, R23.reuse, R19.reuse ;  /* 0x000000172a2a7223 */ /* 0x180fe20000000013 */
[-CC-:B------:R-:W-:Y:S01]  /*0b20*/  FFMA R44, R44, R23.reuse, R19.reuse ;  /* 0x000000172c2c7223 */ /* 0x180fe20000000013 */
[----:B------:R-:W-:Y:S01]  /*0b30*/  FFMA R40, R40, R23, R19 ;  /* 0x0000001728287223 */ /* 0x000fe20000000013 */
[----:B------:R-:W-:-:S02]  /*0b40*/  LOP3.LUT R20, R16, R21, RZ, 0xfc, !PT ;  /* 0x0000001510147212 */ /* 0x000fc400078efcff */
[C---:B------:R-:W-:Y:S02]  /*0b50*/  LOP3.LUT R31, R16.reuse, 0xc0, RZ, 0xfc, !PT ;  /* 0x000000c0101f7812 */ /* 0x040fe400078efcff */
[----:B------:R-:W-:Y:S02]  /*0b60*/  LEA.HI R19, R16, UR4, RZ, 0x1e ;  /* 0x0000000410137c11 */ /* 0x000fe4000f8ff0ff */
[----:B------:R-:W-:Y:S02]  /*0b70*/  LEA.HI R21, R18, UR4, RZ, 0x1e ;  /* 0x0000000412157c11 */ /* 0x000fe4000f8ff0ff */
[----:B------:R-:W-:Y:S01]  /*0b80*/  LEA.HI R23, R22, UR4, RZ, 0x1e ;  /* 0x0000000416177c11 */ /* 0x000fe2000f8ff0ff */
[----:B------:R-:W-:Y:S01]  /*0b90*/  FADD R4, R35, R4 ;  /* 0x0000000423047221 */ /* 0x000fe20000000000 */
[----:B------:R-:W-:Y:S01]  /*0ba0*/  LEA.HI R31, R31, UR4, RZ, 0x1e ;  /* 0x000000041f1f7c11 */ /* 0x000fe2000f8ff0ff */
[C---:B------:R-:W-:Y:S01]  /*0bb0*/  IMAD R18, R20.reuse, 0x4, R21 ;  /* 0x0000000414127824 */ /* 0x040fe200078e0215 */
[----:B------:R-:W-:Y:S01]  /*0bc0*/  LEA R19, R20, R19, 0x2 ;  /* 0x0000001314137211 */ /* 0x000fe200078e10ff */
[----:B------:R-:W-:Y:S01]  /*0bd0*/  FADD R5, R28, R5 ;  /* 0x000000051c057221 */ /* 0x000fe20000000000 */
[C---:B------:R-:W-:Y:S01]  /*0be0*/  LEA R16, R20.reuse, R23, 0x2 ;  /* 0x0000001714107211 */ /* 0x040fe200078e10ff */
[----:B------:R-:W-:Y:S01]  /*0bf0*/  FADD R29, R29, R6 ;  /* 0x000000061d1d7221 */ /* 0x000fe20000000000 */
[----:B------:R-:W-:Y:S01]  /*0c00*/  LEA R20, R20, R31, 0x2 ;  /* 0x0000001f14147211 */ /* 0x000fe200078e10ff */
[----:B------:R-:W-:Y:S01]  /*0c10*/  FADD R7, R30, R7 ;  /* 0x000000071e077221 */ /* 0x000fe20000000000 */
[----:B------:R-:W-:Y:S01]  /*0c20*/  FADD R8, R33, R8 ;  /* 0x0000000821087221 */ /* 0x000fe20000000000 */
[----:B------:R-:W-:Y:S01]  /*0c30*/  FADD R9, R32, R9 ;  /* 0x0000000920097221 */ /* 0x000fe20000000000 */
[----:B------:R0:W-:Y:S01]  /*0c40*/  STS [R19], R4 ;  /* 0x0000000413007388 */ /* 0x0001e20000000800 */
[----:B------:R-:W-:Y:S01]  /*0c50*/  FADD R37, R37, R10 ;  /* 0x0000000a25257221 */ /* 0x000fe20000000000 */
[----:B------:R-:W-:-:S02]  /*0c60*/  FADD R11, R42, R11 ;  /* 0x0000000b2a0b7221 */ /* 0x000fc40000000000 */
[----:B------:R1:W-:Y:S01]  /*0c70*/  STS [R18+0x100], R5 ;  /* 0x0001000512007388 */ /* 0x0003e20000000800 */
[----:B------:R-:W-:Y:S01]  /*0c80*/  FADD R12, R43, R12 ;  /* 0x0000000c2b0c7221 */ /* 0x000fe20000000000 */
[----:B------:R-:W-:Y:S02]  /*0c90*/  FADD R13, R34, R13 ;  /* 0x0000000d220d7221 */ /* 0x000fe40000000000 */
[----:B------:R-:W-:Y:S01]  /*0ca0*/  STS [R16+0x200], R29 ;  /* 0x0002001d10007388 */ /* 0x000fe20000000800 */
[----:B------:R-:W-:-:S03]  /*0cb0*/  FADD R45, R45, R14 ;  /* 0x0000000e2d2d7221 */ /* 0x000fc60000000000 */
[----:B------:R2:W-:Y:S01]  /*0cc0*/  STS [R20+0x300], R7 ;  /* 0x0003000714007388 */ /* 0x0005e20000000800 */
[----:B------:R-:W-:-:S03]  /*0cd0*/  FADD R15, R44, R15 ;  /* 0x0000000f2c0f7221 */ /* 0x000fc60000000000 */
[----:B------:R-:W-:Y:S01]  /*0ce0*/  STS [R19+0x40], R8 ;  /* 0x0000400813007388 */ /* 0x000fe20000000800 */
[----:B------:R-:W-:-:S03]  /*0cf0*/  FADD R24, R41, R24 ;  /* 0x0000001829187221 */ /* 0x000fc60000000000 */
[----:B------:R-:W-:Y:S01]  /*0d00*/  STS [R18+0x140], R9 ;  /* 0x0001400912007388 */ /* 0x000fe20000000800 */
[----:B------:R-:W-:Y:S01]  /*0d10*/  FADD R25, R36, R25 ;  /* 0x0000001924197221 */ /* 0x000fe20000000000 */
[----:B------:R-:W-:Y:S02]  /*0d20*/  FADD R23, R17, R26 ;  /* 0x0000001a11177221 */ /* 0x000fe40000000000 */
[----:B------:R-:W-:Y:S01]  /*0d30*/  STS [R16+0x240], R37 ;  /* 0x0002402510007388 */ /* 0x000fe20000000800 */
[----:B------:R-:W-:-:S03]  /*0d40*/  SHF.L.U32 R17, R0, 0x2, RZ ;  /* 0x0000000200117819 */ /* 0x000fc600000006ff */
[----:B------:R-:W-:Y:S01]  /*0d50*/  STS [R20+0x340], R11 ;  /* 0x0003400b14007388 */ /* 0x000fe20000000800 */
[----:B------:R-:W-:-:S03]  /*0d60*/  FADD R27, R40, R27 ;  /* 0x0000001b281b7221 */ /* 0x000fc60000000000 */
[----:B------:R3:W-:Y:S04]  /*0d70*/  STS [R19+0x80], R12 ;  /* 0x0000800c13007388 */ /* 0x0007e80000000800 */
[----:B------:R-:W-:Y:S01]  /*0d80*/  STS [R18+0x180], R13 ;  /* 0x0001800d12007388 */ /* 0x000fe20000000800 */
[----:B------:R-:W-:-:S03]  /*0d90*/  LOP3.LUT R17, R17, 0x3fc, RZ, 0xc0, !PT ;  /* 0x000003fc11117812 */ /* 0x000fc600078ec0ff */
[----:B------:R-:W-:Y:S04]  /*0da0*/  STS [R16+0x280], R45 ;  /* 0x0002802d10007388 */ /* 0x000fe80000000800 */
[----:B------:R-:W-:Y:S04]  /*0db0*/  STS [R20+0x380], R15 ;  /* 0x0003800f14007388 */ /* 0x000fe80000000800 */
[----:B------:R-:W-:Y:S04]  /*0dc0*/  STS [R19+0xc0], R24 ;  /* 0x0000c01813007388 */ /* 0x000fe80000000800 */
[----:B------:R4:W-:Y:S01]  /*0dd0*/  STS [R18+0x1c0], R25 ;  /* 0x0001c01912007388 */ /* 0x0009e20000000800 */
[----:B0-----:R-:W-:-:S03]  /*0de0*/  LOP3.LUT R4, R17, 0x400, RZ, 0xfc, !PT ;  /* 0x0000040011047812 */ /* 0x001fc600078efcff */
[----:B------:R0:W-:Y:S04]  /*0df0*/  STS [R16+0x2c0], R23 ;  /* 0x0002c01710007388 */ /* 0x0001e80000000800 */
[----:B------:R5:W-:Y:S01]  /*0e00*/  STS [R20+0x3c0], R27 ;  /* 0x0003c01b14007388 */ /* 0x000be20000000800 */
[----:B------:R-:W-:Y:S02]  /*0e10*/  LOP3.LUT R6, R17, 0x800, RZ, 0xfc, !PT ;  /* 0x0000080011067812 */ /* 0x000fe400078efcff */
[----:B-1----:R-:W-:Y:S02]  /*0e20*/  SHF.R.U32.HI R5, RZ, 0x2, R4 ;  /* 0x00000002ff057819 */ /* 0x002fe40000011604 */
[----:B------:R-:W-:Y:S02]  /*0e30*/  SHF.R.U32.HI R6, RZ, 0x2, R6 ;  /* 0x00000002ff067819 */ /* 0x000fe40000011606 */
[----:B------:R-:W-:-:S02]  /*0e40*/  LOP3.LUT R5, R5, 0x1f0, RZ, 0xc0, !PT ;  /* 0x000001f005057812 */ /* 0x000fc400078ec0ff */
[----:B------:R-:W-:Y:S02]  /*0e50*/  LOP3.LUT R4, R0, 0xf0, RZ, 0xc0, !PT ;  /* 0x000000f000047812 */ /* 0x000fe400078ec0ff */
[----:B--2---:R-:W-:Y:S01]  /*0e60*/  LOP3.LUT R7, R6, 0x2f0, RZ, 0xc0, !PT ;  /* 0x000002f006077812 */ /* 0x004fe200078ec0ff */
[----:B------:R-:W-:Y:S01]  /*0e70*/  VIADD R6, R5, UR4 ;  /* 0x0000000405067c36 */ /* 0x000fe20008000000 */
[----:B------:R-:W-:Y:S02]  /*0e80*/  IADD3 R4, R4, UR4, RZ ;  /* 0x0000000404047c10 */ /* 0x000fe4000fffe0ff */
[----:B------:R-:W-:Y:S02]  /*0e90*/  IADD3 R10, R7, UR4, RZ ;  /* 0x00000004070a7c10 */ /* 0x000fe4000fffe0ff */
[C---:B---3--:R-:W-:Y:S01]  /*0ea0*/  LEA R12, R17.reuse, R4, 0x2 ;  /* 0x00000004110c7211 */ /* 0x048fe200078e10ff */
[----:B------:R-:W-:Y:S01]  /*0eb0*/  BAR.SYNC.DEFER_BLOCKING 0x0 ;  /* 0x0000000000007b1d */ /* 0x000fe20000010000 */
[----:B------:R-:W-:-:S02]  /*0ec0*/  LEA R8, R17, R6, 0x2 ;  /* 0x0000000611087211 */ /* 0x000fc400078e10ff */
[----:B------:R-:W-:Y:S02]  /*0ed0*/  LEA R4, R17, R10, 0x2 ;  /* 0x0000000a11047211 */ /* 0x000fe400078e10ff */
[----:B----4-:R-:W-:-:S04]  /*0ee0*/  SHF.R.S32.HI R18, RZ, 0x1f, R3 ;  /* 0x0000001fff127819 */ /* 0x010fc80000011403 */
[----:B------:R-:W-:Y:S02]  /*0ef0*/  LEA.HI R21, R18, R3, RZ, 0x4 ;  /* 0x0000000312157211 */ /* 0x000fe400078f20ff */
[----:B------:R-:W1:Y:S01]  /*0f00*/  LDC.64 R18, c[0x0][0x240] ;  /* 0x00009000ff127b82 */ /* 0x000e620000000a00 */
[----:B------:R-:W2:Y:S04]  /*0f10*/  LDS.128 R12, [R12] ;  /* 0x000000000c0c7984 */ /* 0x000ea80000000c00 */
[----:B------:R-:W3:Y:S04]  /*0f20*/  LDS.128 R8, [R8+0x1000] ;  /* 0x0010000008087984 */ /* 0x000ee80000000c00 */
[----:B------:R-:W4:Y:S01]  /*0f30*/  LDS.128 R4, [R4+0x2000] ;  /* 0x0020000004047984 */ /* 0x000f220000000c00 */
[----:B0-----:R-:W-:-:S02]  /*0f40*/  SHF.R.U32.HI R23, RZ, 0x4, R0 ;  /* 0x00000004ff177819 */ /* 0x001fc40000011600 */
[----:B------:R-:W-:Y:S02]  /*0f50*/  LOP3.LUT R0, R21, 0xfffffff0, RZ, 0xc0, !PT ;  /* 0xfffffff015007812 */ /* 0x000fe400078ec0ff */
[----:B------:R-:W-:Y:S02]  /*0f60*/  SGXT.U32 R23, R23, 0x4 ;  /* 0x000000041717781a */ /* 0x000fe40000000000 */
[----:B-----5:R-:W-:Y:S02]  /*0f70*/  IADD3 R20, R3, -R0, RZ ;  /* 0x8000000003147210 */ /* 0x020fe40007ffe0ff */
[----:B------:R-:W-:Y:S02]  /*0f80*/  SHF.R.S32.HI R21, RZ, 0x4, R21 ;  /* 0x00000004ff157819 */ /* 0x000fe40000011415 */
[----:B------:R-:W-:Y:S02]  /*0f90*/  LOP3.LUT R0, R2, 0x30, R23, 0xfe, !PT ;  /* 0x0000003002007812 */ /* 0x000fe400078efe17 */
[----:B------:R-:W-:-:S02]  /*0fa0*/  LOP3.LUT R3, R2, 0x20, R23, 0xfe, !PT ;  /* 0x0000002002037812 */ /* 0x000fc400078efe17 */
[----:B------:R-:W-:Y:S02]  /*0fb0*/  LOP3.LUT R16, R2, 0x10, R23, 0xfe, !PT ;  /* 0x0000001002107812 */ /* 0x000fe400078efe17 */
[----:B------:R-:W-:Y:S02]  /*0fc0*/  LOP3.LUT R2, R2, R23, RZ, 0xfc, !PT ;  /* 0x0000001702027212 */ /* 0x000fe400078efcff */
[----:B------:R-:W-:Y:S01]  /*0fd0*/  LOP3.LUT R22, R17, 0xc00, RZ, 0xfc, !PT ;  /* 0x00000c0011167812 */ /* 0x000fe200078efcff */
[----:B------:R-:W-:Y:S01]  /*0fe0*/  IMAD R25, R21, 0x600, R20 ;  /* 0x0000060015197824 */ /* 0x000fe200078e0214 */
[----:B------:R-:W-:Y:S02]  /*0ff0*/  ISETP.LT.AND P3, PT, R2, 0x60, !P0 ;  /* 0x000000600200780c */ /* 0x000fe40004761270 */
[----:B------:R-:W-:Y:S02]  /*1000*/  SHF.R.U32.HI R22, RZ, 0x2, R22 ;  /* 0x00000002ff167819 */ /* 0x000fe40000011616 */
[----:B------:R-:W-:-:S02]  /*1010*/  ISETP.LT.AND P2, PT, R16, 0x60, !P0 ;  /* 0x000000601000780c */ /* 0x000fc40004741270 */
[C---:B------:R-:W-:Y:S01]  /*1020*/  ISETP.LT.AND P1, PT, R3.reuse, 0x60, !P0 ;  /* 0x000000600300780c */ /* 0x040fe20004721270 */
[----:B------:R-:W-:Y:S01]  /*1030*/  IMAD R21, R2, 0x10, R25 ;  /* 0x0000001002157824 */ /* 0x000fe200078e0219 */
[----:B------:R-:W-:Y:S02]  /*1040*/  ISETP.LT.AND P0, PT, R0, 0x60, !P0 ;  /* 0x000000600000780c */ /* 0x000fe40004701270 */
[-C--:B------:R-:W-:Y:S02]  /*1050*/  LEA R23, R16, R25.reuse, 0x4 ;  /* 0x0000001910177211 */ /* 0x080fe400078e20ff */
[----:B------:R-:W-:Y:S02]  /*1060*/  LOP3.LUT R22, R22, 0x3f0, RZ, 0xc0, !PT ;  /* 0x000003f016167812 */ /* 0x000fe400078ec0ff */
[----:B------:R-:W-:Y:S01]  /*1070*/  LEA R27, R3, R25, 0x4 ;  /* 0x00000019031b7211 */ /* 0x000fe200078e20ff */
[----:B-1----:R-:W-:Y:S01]  /*1080*/  IMAD.WIDE R2, R21, 0x4, R18 ;  /* 0x0000000415027825 */ /* 0x002fe200078e0212 */
[----:B------:R-:W-:-:S03]  /*1090*/  IADD3 R16, R22, UR4, RZ ;  /* 0x0000000416107c10 */ /* 0x000fc6000fffe0ff */
[--C-:B------:R-:W-:Y:S01]  /*10a0*/  IMAD.WIDE R20, R23, 0x4, R18.reuse ;  /* 0x0000000417147825 */ /* 0x100fe200078e0212 */
[----:B--2---:R0:W-:Y:S03]  /*10b0*/  @P3 STG.E.128 desc[UR6][R2.64], R12 ;  /* 0x0000000c02003986 */ /* 0x0041e6000c101d06 */
[----:B------:R-:W-:Y:S01]  /*10c0*/  IMAD.WIDE R22, R27, 0x4, R18 ;  /* 0x000000041b167825 */ /* 0x000fe200078e0212 */
[----:B---3--:R0:W-:Y:S01]  /*10d0*/  @P2 STG.E.128 desc[UR6][R20.64], R8 ;  /* 0x0000000814002986 */ /* 0x0081e2000c101d06 */
[----:B------:R-:W-:-:S03]  /*10e0*/  LEA R16, R17, R16, 0x2 ;  /* 0x0000001011107211 */ /* 0x000fc600078e10ff */
[----:B----4-:R0:W-:Y:S02]  /*10f0*/  @P1 STG.E.128 desc[UR6][R22.64], R4 ;  /* 0x0000000416001986 */ /* 0x0101e4000c101d06 */
[----:B0-----:R-:W-:Y:S05]  /*1100*/  @!P0 EXIT ;  /* 0x000000000000894d */ /* 0x001fea0003800000 */
[----:B0-----:R-:W0:Y:S01]  /*1110*/  LDS.128 R4, [R16+0x3000] ;  /* 0x0030000010047984 */ /* 0x001e220000000c00 */
[----:B------:R-:W-:-:S05]  /*1120*/  LEA R25, R0, R25, 0x4 ;  /* 0x0000001900197211 */ /* 0x000fca00078e20ff */
[----:B------:R-:W-:-:S05]  /*1130*/  IMAD.WIDE R18, R25, 0x4, R18 ;  /* 0x0000000419127825 */ /* 0x000fca00078e0212 */
[----:B0-----:R-:W-:Y:S01]  /*1140*/  STG.E.128 desc[UR6][R18.64], R4 ;  /* 0x0000000412007986 */ /* 0x001fe2000c101d06 */
[----:B------:R-:W-:Y:S05]  /*1150*/  EXIT ;  /* 0x000000000000794d */ /* 0x000fea0003800000 */
.L_x_0:
[----:B------:R-:W-:-:S00]  /*1160*/  BRA `(.L_x_0) ;  /* 0xfffffffc00fc7947 */ /* 0x000fc0000383ffff */
[----:B------:R-:W-:-:S00]  /*1170*/  NOP ;  /* 0x0000000000007918 */ /* 0x000fc00000000000 */
        /* <DEDUP_REMOVED lines=8> */
.L_x_1:


//--------------------- .nv.global.init           --------------------------
	.section	.nv.global.init,"aw",@progbits
.nv.global.init:
	.type		_$_str,@object
	.size		_$_str,(_$_str_$_2 - _$_str)
_$_str:
        /*0000*/ 	.byte	0x5f, 0x5f, 0x43, 0x55, 0x44, 0x41, 0x5f, 0x46, 0x54, 0x5a, 0x00
	.type		_$_str_$_2,@object
	.size		_$_str_$_2,(.L_1 - _$_str_$_2)
_$_str_$_2:
        /*000b*/ 	.byte	0x5f, 0x5f, 0x43, 0x55, 0x44, 0x41, 0x5f, 0x50, 0x52, 0x45, 0x43, 0x5f, 0x53, 0x51, 0x52, 0x54
        /*001b*/ 	.byte	0x00
.L_1:


//--------------------- .nv.shared.triton_poi_fused__native_batch_norm_legit_no_training_add_23 --------------------------
	.section	.nv.shared.triton_poi_fused__native_batch_norm_legit_no_training_add_23,"aw",@nobits
	.sectionflags	@""
	.align	16
	.zero		1024


//--------------------- .nv.constant0.triton_poi_fused__native_batch_norm_legit_no_training_add_23 --------------------------
	.section	.nv.constant0.triton_poi_fused__native_batch_norm_legit_no_training_add_23,"a",@progbits
	.sectionflags	@""
	.align	4
.nv.constant0.triton_poi_fused__native_batch_norm_legit_no_training_add_23:
	.zero		592
